//
// Generated by NVIDIA NVVM Compiler
//
// Compiler Build ID: CL-36424714
// Cuda compilation tools, release 13.0, V13.0.88
// Based on NVVM 20.0.0
//

.version 9.0
.target sm_100
.address_size 64

	// .globl	_Z15MulMatrixKernelPdS_S_i
// _ZZ15MulMatrixKernelPdS_S_iE7share_A has been demoted
// _ZZ15MulMatrixKernelPdS_S_iE7share_B has been demoted

.visible .entry _Z15MulMatrixKernelPdS_S_i(
	.param .u64 .ptr .align 1 _Z15MulMatrixKernelPdS_S_i_param_0,
	.param .u64 .ptr .align 1 _Z15MulMatrixKernelPdS_S_i_param_1,
	.param .u64 .ptr .align 1 _Z15MulMatrixKernelPdS_S_i_param_2,
	.param .u32 _Z15MulMatrixKernelPdS_S_i_param_3
)
{
	.reg .pred 	%p<2>;
	.reg .b32 	%r<34>;
	.reg .b64 	%rd<13>;
	.reg .b64 	%fd<102>;
	// demoted variable
	.shared .align 8 .b8 _ZZ15MulMatrixKernelPdS_S_iE7share_A[8192];
	// demoted variable
	.shared .align 8 .b8 _ZZ15MulMatrixKernelPdS_S_iE7share_B[8192];
	ld.param.u64 	%rd4, [_Z15MulMatrixKernelPdS_S_i_param_0];
	ld.param.u64 	%rd5, [_Z15MulMatrixKernelPdS_S_i_param_1];
	ld.param.u64 	%rd3, [_Z15MulMatrixKernelPdS_S_i_param_2];
	ld.param.u32 	%r17, [_Z15MulMatrixKernelPdS_S_i_param_3];
	cvta.to.global.u64 	%rd1, %rd5;
	cvta.to.global.u64 	%rd2, %rd4;
	mov.u32 	%r18, %tid.x;
	mov.u32 	%r1, %ntid.x;
	mov.u32 	%r19, %ctaid.x;
	mul.lo.s32 	%r2, %r1, %r19;
	mov.u32 	%r20, %tid.y;
	mov.u32 	%r21, %ntid.y;
	mov.u32 	%r22, %ctaid.y;
	mad.lo.s32 	%r23, %r21, %r22, %r20;
	mov.u32 	%r24, %nctaid.x;
	mad.lo.s32 	%r3, %r17, %r23, %r18;
	shl.b32 	%r25, %r18, 8;
	mov.u32 	%r26, _ZZ15MulMatrixKernelPdS_S_iE7share_A;
	shl.b32 	%r27, %r20, 3;
	add.s32 	%r7, %r26, %r27;
	add.s32 	%r4, %r7, %r25;
	mov.u32 	%r28, _ZZ15MulMatrixKernelPdS_S_iE7share_B;
	add.s32 	%r5, %r28, %r25;
	add.s32 	%r6, %r5, %r27;
	neg.s32 	%r33, %r24;
	add.s32 	%r29, %r18, %r2;
	mad.lo.s32 	%r32, %r20, %r17, %r29;
	mul.lo.s32 	%r10, %r22, %r17;
	mov.f64 	%fd101, 0d0000000000000000;
	mov.u32 	%r31, %r3;
$L__BB0_1:
	mul.wide.u32 	%rd6, %r31, 8;
	add.s64 	%rd7, %rd2, %rd6;
	ld.global.f64 	%fd4, [%rd7];
	st.shared.f64 	[%r4], %fd4;
	mul.wide.u32 	%rd8, %r32, 8;
	add.s64 	%rd9, %rd1, %rd8;
	ld.global.f64 	%fd5, [%rd9];
	st.shared.f64 	[%r6], %fd5;
	bar.sync 	0;
	ld.shared.f64 	%fd6, [%r7];
	ld.shared.f64 	%fd7, [%r5];
	fma.rn.f64 	%fd8, %fd6, %fd7, %fd101;
	ld.shared.f64 	%fd9, [%r7+256];
	ld.shared.f64 	%fd10, [%r5+8];
	fma.rn.f64 	%fd11, %fd9, %fd10, %fd8;
	ld.shared.f64 	%fd12, [%r7+512];
	ld.shared.f64 	%fd13, [%r5+16];
	fma.rn.f64 	%fd14, %fd12, %fd13, %fd11;
	ld.shared.f64 	%fd15, [%r7+768];
	ld.shared.f64 	%fd16, [%r5+24];
	fma.rn.f64 	%fd17, %fd15, %fd16, %fd14;
	ld.shared.f64 	%fd18, [%r7+1024];
	ld.shared.f64 	%fd19, [%r5+32];
	fma.rn.f64 	%fd20, %fd18, %fd19, %fd17;
	ld.shared.f64 	%fd21, [%r7+1280];
	ld.shared.f64 	%fd22, [%r5+40];
	fma.rn.f64 	%fd23, %fd21, %fd22, %fd20;
	ld.shared.f64 	%fd24, [%r7+1536];
	ld.shared.f64 	%fd25, [%r5+48];
	fma.rn.f64 	%fd26, %fd24, %fd25, %fd23;
	ld.shared.f64 	%fd27, [%r7+1792];
	ld.shared.f64 	%fd28, [%r5+56];
	fma.rn.f64 	%fd29, %fd27, %fd28, %fd26;
	ld.shared.f64 	%fd30, [%r7+2048];
	ld.shared.f64 	%fd31, [%r5+64];
	fma.rn.f64 	%fd32, %fd30, %fd31, %fd29;
	ld.shared.f64 	%fd33, [%r7+2304];
	ld.shared.f64 	%fd34, [%r5+72];
	fma.rn.f64 	%fd35, %fd33, %fd34, %fd32;
	ld.shared.f64 	%fd36, [%r7+2560];
	ld.shared.f64 	%fd37, [%r5+80];
	fma.rn.f64 	%fd38, %fd36, %fd37, %fd35;
	ld.shared.f64 	%fd39, [%r7+2816];
	ld.shared.f64 	%fd40, [%r5+88];
	fma.rn.f64 	%fd41, %fd39, %fd40, %fd38;
	ld.shared.f64 	%fd42, [%r7+3072];
	ld.shared.f64 	%fd43, [%r5+96];
	fma.rn.f64 	%fd44, %fd42, %fd43, %fd41;
	ld.shared.f64 	%fd45, [%r7+3328];
	ld.shared.f64 	%fd46, [%r5+104];
	fma.rn.f64 	%fd47, %fd45, %fd46, %fd44;
	ld.shared.f64 	%fd48, [%r7+3584];
	ld.shared.f64 	%fd49, [%r5+112];
	fma.rn.f64 	%fd50, %fd48, %fd49, %fd47;
	ld.shared.f64 	%fd51, [%r7+3840];
	ld.shared.f64 	%fd52, [%r5+120];
	fma.rn.f64 	%fd53, %fd51, %fd52, %fd50;
	ld.shared.f64 	%fd54, [%r7+4096];
	ld.shared.f64 	%fd55, [%r5+128];
	fma.rn.f64 	%fd56, %fd54, %fd55, %fd53;
	ld.shared.f64 	%fd57, [%r7+4352];
	ld.shared.f64 	%fd58, [%r5+136];
	fma.rn.f64 	%fd59, %fd57, %fd58, %fd56;
	ld.shared.f64 	%fd60, [%r7+4608];
	ld.shared.f64 	%fd61, [%r5+144];
	fma.rn.f64 	%fd62, %fd60, %fd61, %fd59;
	ld.shared.f64 	%fd63, [%r7+4864];
	ld.shared.f64 	%fd64, [%r5+152];
	fma.rn.f64 	%fd65, %fd63, %fd64, %fd62;
	ld.shared.f64 	%fd66, [%r7+5120];
	ld.shared.f64 	%fd67, [%r5+160];
	fma.rn.f64 	%fd68, %fd66, %fd67, %fd65;
	ld.shared.f64 	%fd69, [%r7+5376];
	ld.shared.f64 	%fd70, [%r5+168];
	fma.rn.f64 	%fd71, %fd69, %fd70, %fd68;
	ld.shared.f64 	%fd72, [%r7+5632];
	ld.shared.f64 	%fd73, [%r5+176];
	fma.rn.f64 	%fd74, %fd72, %fd73, %fd71;
	ld.shared.f64 	%fd75, [%r7+5888];
	ld.shared.f64 	%fd76, [%r5+184];
	fma.rn.f64 	%fd77, %fd75, %fd76, %fd74;
	ld.shared.f64 	%fd78, [%r7+6144];
	ld.shared.f64 	%fd79, [%r5+192];
	fma.rn.f64 	%fd80, %fd78, %fd79, %fd77;
	ld.shared.f64 	%fd81, [%r7+6400];
	ld.shared.f64 	%fd82, [%r5+200];
	fma.rn.f64 	%fd83, %fd81, %fd82, %fd80;
	ld.shared.f64 	%fd84, [%r7+6656];
	ld.shared.f64 	%fd85, [%r5+208];
	fma.rn.f64 	%fd86, %fd84, %fd85, %fd83;
	ld.shared.f64 	%fd87, [%r7+6912];
	ld.shared.f64 	%fd88, [%r5+216];
	fma.rn.f64 	%fd89, %fd87, %fd88, %fd86;
	ld.shared.f64 	%fd90, [%r7+7168];
	ld.shared.f64 	%fd91, [%r5+224];
	fma.rn.f64 	%fd92, %fd90, %fd91, %fd89;
	ld.shared.f64 	%fd93, [%r7+7424];
	ld.shared.f64 	%fd94, [%r5+232];
	fma.rn.f64 	%fd95, %fd93, %fd94, %fd92;
	ld.shared.f64 	%fd96, [%r7+7680];
	ld.shared.f64 	%fd97, [%r5+240];
	fma.rn.f64 	%fd98, %fd96, %fd97, %fd95;
	ld.shared.f64 	%fd99, [%r7+7936];
	ld.shared.f64 	%fd100, [%r5+248];
	fma.rn.f64 	%fd101, %fd99, %fd100, %fd98;
	bar.sync 	0;
	add.s32 	%r33, %r33, 1;
	setp.ne.s32 	%p1, %r33, 0;
	add.s32 	%r32, %r32, %r10;
	add.s32 	%r31, %r31, %r1;
	@%p1 bra 	$L__BB0_1;
	cvta.to.global.u64 	%rd10, %rd3;
	add.s32 	%r30, %r3, %r2;
	mul.wide.s32 	%rd11, %r30, 8;
	add.s64 	%rd12, %rd10, %rd11;
	st.global.f64 	[%rd12], %fd101;
	ret;

}


// ===== COMPILED SASS (sm_100) =====

	.target	sm_100

	.elftype	@"ET_EXEC"


//--------------------- .note.nv.tkinfo           --------------------------
	.section	.note.nv.tkinfo,"",@"SHT_NOTE"
	.sectionflags	@"SHF_NOTE_NV_TKINFO"
	.tkinfo
        /*0018*/ 	.word	0x00000002
        /*0030*/ 	.string	""
        /*0030*/ 	.string	"ptxas"
        /*0030*/ 	.string	"Cuda compilation tools, release 13.0, V13.0.88"
        /*0030*/ 	.string	"Build cuda_13.0.r13.0/compiler.36424714_0"
        /*0030*/ 	.string	"-arch sm_100 -m 64 "



//--------------------- .note.nv.cuinfo           --------------------------
	.section	.note.nv.cuinfo,"",@"SHT_NOTE"
	.sectionflags	@"SHF_NOTE_NV_CUINFO"
        /*0018*/ 	.short	0x0002
        /*001a*/ 	.short	0x0064
        /*001c*/ 	.short	0x0082
	.zero		2


//--------------------- .nv.info                  --------------------------
	.section	.nv.info,"",@"SHT_CUDA_INFO"
	.align	4


	//----- nvinfo : EIATTR_REGCOUNT
	.align		4
        /*0000*/ 	.byte	0x04, 0x2f
        /*0002*/ 	.short	(.L_1 - .L_0)
	.align		4
.L_0:
        /*0004*/ 	.word	index@(_Z15MulMatrixKernelPdS_S_i)
        /*0008*/ 	.word	0x00000020


	//----- nvinfo : EIATTR_FRAME_SIZE
	.align		4
.L_1:
        /*000c*/ 	.byte	0x04, 0x11
        /*000e*/ 	.short	(.L_3 - .L_2)
	.align		4
.L_2:
        /*0010*/ 	.word	index@(_Z15MulMatrixKernelPdS_S_i)
        /*0014*/ 	.word	0x00000000


	//----- nvinfo : EIATTR_MIN_STACK_SIZE
	.align		4
.L_3:
        /*0018*/ 	.byte	0x04, 0x12
        /*001a*/ 	.short	(.L_5 - .L_4)
	.align		4
.L_4:
        /*001c*/ 	.word	index@(_Z15MulMatrixKernelPdS_S_i)
        /*0020*/ 	.word	0x00000000
.L_5:


//--------------------- .nv.compat                --------------------------
	.section	.nv.compat,"",@"SHT_CUDA_COMPAT_INFO"
	.align	4
        /*0000*/ 	.byte	0x02, 0x09, 0x00, 0x00, 0x02, 0x02, 0x01, 0x00, 0x02, 0x05, 0x05, 0x00, 0x03, 0x07, 0x01, 0x01
        /*0010*/ 	.byte	0x02, 0x03, 0x00, 0x00, 0x02, 0x06, 0x01, 0x00, 0x04, 0x0b, 0x08, 0x00, 0x01, 0x00, 0x00, 0x00
        /*0020*/ 	.byte	0x00, 0x00, 0x00, 0x00


//--------------------- .nv.info._Z15MulMatrixKernelPdS_S_i --------------------------
	.section	.nv.info._Z15MulMatrixKernelPdS_S_i,"",@"SHT_CUDA_INFO"
	.sectionflags	@""
	.align	4


	//----- nvinfo : EIATTR_CUDA_API_VERSION
	.align		4
        /*0000*/ 	.byte	0x04, 0x37
        /*0002*/ 	.short	(.L_7 - .L_6)
.L_6:
        /*0004*/ 	.word	0x00000082


	//----- nvinfo : EIATTR_KPARAM_INFO
	.align		4
.L_7:
        /*0008*/ 	.byte	0x04, 0x17
        /*000a*/ 	.short	(.L_9 - .L_8)
.L_8:
        /*000c*/ 	.word	0x00000000
        /*0010*/ 	.short	0x0003
        /*0012*/ 	.short	0x0018
        /*0014*/ 	.byte	0x00, 0xf0, 0x11, 0x00


	//----- nvinfo : EIATTR_KPARAM_INFO
	.align		4
.L_9:
        /*0018*/ 	.byte	0x04, 0x17
        /*001a*/ 	.short	(.L_11 - .L_10)
.L_10:
        /*001c*/ 	.word	0x00000000
        /*0020*/ 	.short	0x0002
        /*0022*/ 	.short	0x0010
        /*0024*/ 	.byte	0x00, 0xf5, 0x21, 0x00


	//----- nvinfo : EIATTR_KPARAM_INFO
	.align		4
.L_11:
        /*0028*/ 	.byte	0x04, 0x17
        /*002a*/ 	.short	(.L_13 - .L_12)
.L_12:
        /*002c*/ 	.word	0x00000000
        /*0030*/ 	.short	0x0001
        /*0032*/ 	.short	0x0008
        /*0034*/ 	.byte	0x00, 0xf5, 0x21, 0x00


	//----- nvinfo : EIATTR_KPARAM_INFO
	.align		4
.L_13:
        /*0038*/ 	.byte	0x04, 0x17
        /*003a*/ 	.short	(.L_15 - .L_14)
.L_14:
        /*003c*/ 	.word	0x00000000
        /*0040*/ 	.short	0x0000
        /*0042*/ 	.short	0x0000
        /*0044*/ 	.byte	0x00, 0xf5, 0x21, 0x00


	//----- nvinfo : EIATTR_SPARSE_MMA_MASK
	.align		4
.L_15:
        /*0048*/ 	.byte	0x03, 0x50
        /*004a*/ 	.short	0x0000


	//----- nvinfo : EIATTR_MAXREG_COUNT
	.align		4
        /*004c*/ 	.byte	0x03, 0x1b
        /*004e*/ 	.short	0x00ff


	//----- nvinfo : EIATTR_NUM_BARRIERS
	.align		4
        /*0050*/ 	.byte	0x02, 0x4c
        /*0052*/ 	.byte	0x01
	.zero		1


	//----- nvinfo : EIATTR_MERCURY_ISA_VERSION
	.align		4
        /*0054*/ 	.byte	0x03, 0x5f
        /*0056*/ 	.short	0x0101


	//----- nvinfo : EIATTR_VRC_CTA_INIT_COUNT
	.align		4
        /*0058*/ 	.byte	0x02, 0x4a
	.zero		1
	.zero		1


	//----- nvinfo : EIATTR_EXIT_INSTR_OFFSETS
	.align		4
        /*005c*/ 	.byte	0x04, 0x1c
        /*005e*/ 	.short	(.L_17 - .L_16)


	//   ....[0]....
.L_16:
        /*0060*/ 	.word	0x000007e0


	//----- nvinfo : EIATTR_CBANK_PARAM_SIZE
	.align		4
.L_17:
        /*0064*/ 	.byte	0x03, 0x19
        /*0066*/ 	.short	0x001c


	//----- nvinfo : EIATTR_PARAM_CBANK
	.align		4
        /*0068*/ 	.byte	0x04, 0x0a
        /*006a*/ 	.short	(.L_19 - .L_18)
	.align		4
.L_18:
        /*006c*/ 	.word	index@(.nv.constant0._Z15MulMatrixKernelPdS_S_i)
        /*0070*/ 	.short	0x0380
        /*0072*/ 	.short	0x001c


	//----- nvinfo : EIATTR_SW_WAR
	.align		4
.L_19:
        /*0074*/ 	.byte	0x04, 0x36
        /*0076*/ 	.short	(.L_21 - .L_20)
.L_20:
        /*0078*/ 	.word	0x00000008
.L_21:


//--------------------- .nv.callgraph             --------------------------
	.section	.nv.callgraph,"",@"SHT_CUDA_CALLGRAPH"
	.align	4
	.sectionentsize	8
	.align		4
        /*0000*/ 	.word	0x00000000
	.align		4
        /*0004*/ 	.word	0xffffffff
	.align		4
        /*0008*/ 	.word	0x00000000
	.align		4
        /*000c*/ 	.word	0xfffffffe
	.align		4
        /*0010*/ 	.word	0x00000000
	.align		4
        /*0014*/ 	.word	0xfffffffd
	.align		4
        /*0018*/ 	.word	0x00000000
	.align		4
        /*001c*/ 	.word	0xfffffffc


//--------------------- .text._Z15MulMatrixKernelPdS_S_i --------------------------
	.section	.text._Z15MulMatrixKernelPdS_S_i,"ax",@progbits
	.align	128
        .global         _Z15MulMatrixKernelPdS_S_i
        .type           _Z15MulMatrixKernelPdS_S_i,@function
        .size           _Z15MulMatrixKernelPdS_S_i,(.L_x_2 - _Z15MulMatrixKernelPdS_S_i)
        .other          _Z15MulMatrixKernelPdS_S_i,@"STO_CUDA_ENTRY STV_DEFAULT"
_Z15MulMatrixKernelPdS_S_i:
.text._Z15MulMatrixKernelPdS_S_i:
[----:B------:R-:W-:Y:S01]  /*0000*/  LDC R1, c[0x0][0x37c] ;  /* 0x0000df00ff017b82 */ /* 0x000fe20000000800 */
[----:B------:R-:W0:Y:S07]  /*0010*/  S2R R4, SR_TID.Y ;  /* 0x0000000000047919 */ /* 0x000e2e0000002200 */
[----:B------:R-:W1:Y:S01]  /*0020*/  S2UR UR6, SR_CgaCtaId ;  /* 0x00000000000679c3 */ /* 0x000e620000008800 */
[----:B------:R-:W2:Y:S01]  /*0030*/  LDCU UR9, c[0x0][0x360] ;  /* 0x00006c00ff0977ac */ /* 0x000ea20008000800 */
[----:B------:R-:W-:Y:S01]  /*0040*/  CS2R R10, SRZ ;  /* 0x00000000000a7805 */ /* 0x000fe2000001ff00 */
[----:B------:R-:W3:Y:S01]  /*0050*/  S2R R0, SR_CTAID.Y ;  /* 0x0000000000007919 */ /* 0x000ee20000002600 */
[----:B------:R-:W3:Y:S01]  /*0060*/  LDCU UR12, c[0x0][0x364] ;  /* 0x00006c80ff0c77ac */ /* 0x000ee20008000800 */
[----:B------:R-:W4:Y:S03]  /*0070*/  S2R R6, SR_TID.X ;  /* 0x0000000000067919 */ /* 0x000f260000002100 */
[----:B------:R-:W2:Y:S01]  /*0080*/  S2UR UR4, SR_CTAID.X ;  /* 0x00000000000479c3 */ /* 0x000ea20000002500 */
[----:B------:R-:W5:Y:S01]  /*0090*/  LDCU UR13, c[0x0][0x398] ;  /* 0x00007300ff0d77ac */ /* 0x000f620008000800 */
[----:B------:R-:W-:Y:S01]  /*00a0*/  UMOV UR5, 0x400 ;  /* 0x0000040000057882 */ /* 0x000fe20000000000 */
[----:B------:R-:W5:Y:S05]  /*00b0*/  LDCU UR7, c[0x0][0x370] ;  /* 0x00006e00ff0777ac */ /* 0x000f6a0008000800 */
[----:B------:R-:W4:Y:S01]  /*00c0*/  LDC.64 R20, c[0x0][0x380] ;  /* 0x0000e000ff147b82 */ /* 0x000f220000000a00 */
[----:B------:R-:W3:Y:S07]  /*00d0*/  LDCU.64 UR10, c[0x0][0x358] ;  /* 0x00006b00ff0a77ac */ /* 0x000eee0008000a00 */
[----:B------:R-:W4:Y:S01]  /*00e0*/  LDC.64 R18, c[0x0][0x388] ;  /* 0x0000e200ff127b82 */ /* 0x000f220000000a00 */
[----:B-1----:R-:W-:-:S02]  /*00f0*/  ULEA UR8, UR6, UR5, 0x18 ;  /* 0x0000000506087291 */ /* 0x002fc4000f8ec0ff */
[----:B------:R-:W-:-:S04]  /*0100*/  UIADD3 UR5, UPT, UPT, UR5, 0x2000, URZ ;  /* 0x0000200005057890 */ /* 0x000fc8000fffe0ff */
[----:B------:R-:W-:Y:S01]  /*0110*/  ULEA UR5, UR6, UR5, 0x18 ;  /* 0x0000000506057291 */ /* 0x000fe2000f8ec0ff */
[----:B0-----:R-:W-:Y:S01]  /*0120*/  LEA R7, R4, UR8, 0x3 ;  /* 0x0000000804077c11 */ /* 0x001fe2000f8e18ff */
[----:B--2---:R-:W-:Y:S01]  /*0130*/  UIMAD UR4, UR9, UR4, URZ ;  /* 0x00000004090472a4 */ /* 0x004fe2000f8e02ff */
[----:B---3--:R-:W-:Y:S01]  /*0140*/  IMAD R16, R0, UR12, R4 ;  /* 0x0000000c00107c24 */ /* 0x008fe2000f8e0204 */
[----:B-----5:R-:W-:-:S04]  /*0150*/  UIADD3 UR6, UPT, UPT, -UR7, URZ, URZ ;  /* 0x000000ff07067290 */ /* 0x020fc8000fffe1ff */
[----:B----4-:R-:W-:Y:S01]  /*0160*/  IADD3 R3, PT, PT, R6, UR4, RZ ;  /* 0x0000000406037c10 */ /* 0x010fe2000fffe0ff */
[----:B------:R-:W-:Y:S01]  /*0170*/  IMAD R16, R16, UR13, R6 ;  /* 0x0000000d10107c24 */ /* 0x000fe2000f8e0206 */
[C---:B------:R-:W-:Y:S02]  /*0180*/  LEA R5, R6.reuse, UR5, 0x8 ;  /* 0x0000000506057c11 */ /* 0x040fe4000f8e40ff */
[----:B------:R-:W-:Y:S01]  /*0190*/  LEA R6, R6, R7, 0x8 ;  /* 0x0000000706067211 */ /* 0x000fe200078e40ff */
[C---:B------:R-:W-:Y:S01]  /*01a0*/  IMAD R3, R4.reuse, UR13, R3 ;  /* 0x0000000d04037c24 */ /* 0x040fe2000f8e0203 */
[----:B------:R-:W-:Y:S02]  /*01b0*/  LEA R4, R4, R5, 0x3 ;  /* 0x0000000504047211 */ /* 0x000fe400078e18ff */
[----:B------:R-:W-:-:S07]  /*01c0*/  MOV R2, R16 ;  /* 0x0000001000027202 */ /* 0x000fce0000000f00 */
.L_x_0:
[----:B------:R-:W-:-:S04]  /*01d0*/  IMAD.WIDE.U32 R26, R2, 0x8, R20 ;  /* 0x00000008021a7825 */ /* 0x000fc800078e0014 */
[----:B------:R-:W-:Y:S02]  /*01e0*/  IMAD.WIDE.U32 R28, R3, 0x8, R18 ;  /* 0x00000008031c7825 */ /* 0x000fe400078e0012 */
[----:B------:R-:W2:Y:S04]  /*01f0*/  LDG.E.64 R26, desc[UR10][R26.64] ;  /* 0x0000000a1a1a7981 */ /* 0x000ea8000c1e1b00 */
[----:B------:R-:W3:Y:S01]  /*0200*/  LDG.E.64 R28, desc[UR10][R28.64] ;  /* 0x0000000a1c1c7981 */ /* 0x000ee2000c1e1b00 */
[----:B------:R-:W-:Y:S01]  /*0210*/  UIADD3 UR6, UPT, UPT, UR6, 0x1, URZ ;  /* 0x0000000106067890 */ /* 0x000fe2000fffe0ff */
[----:B------:R-:W-:Y:S01]  /*0220*/  IADD3 R2, PT, PT, R2, UR9, RZ ;  /* 0x0000000902027c10 */ /* 0x000fe2000fffe0ff */
[----:B------:R-:W-:Y:S02]  /*0230*/  IMAD R3, R0, UR13, R3 ;  /* 0x0000000d00037c24 */ /* 0x000fe4000f8e0203 */
[----:B------:R-:W-:Y:S01]  /*0240*/  UISETP.NE.AND UP0, UPT, UR6, URZ, UPT ;  /* 0x000000ff0600728c */ /* 0x000fe2000bf05270 */
[----:B--2---:R-:W-:Y:S04]  /*0250*/  STS.64 [R6], R26 ;  /* 0x0000001a06007388 */ /* 0x004fe80000000a00 */
[----:B---3--:R-:W-:Y:S01]  /*0260*/  STS.64 [R4], R28 ;  /* 0x0000001c04007388 */ /* 0x008fe20000000a00 */
[----:B------:R-:W-:Y:S06]  /*0270*/  BAR.SYNC.DEFER_BLOCKING 0x0 ;  /* 0x0000000000007b1d */ /* 0x000fec0000010000 */
[----:B------:R-:W-:Y:S04]  /*0280*/  LDS.64 R8, [R7] ;  /* 0x0000000007087984 */ /* 0x000fe80000000a00 */
[----:B------:R-:W0:Y:S04]  /*0290*/  LDS.128 R12, [R5] ;  /* 0x00000000050c7984 */ /* 0x000e280000000c00 */
[----:B------:R-:W1:Y:S04]  /*02a0*/  LDS.64 R22, [R7+0x100] ;  /* 0x0001000007167984 */ /* 0x000e680000000a00 */
[----:B------:R-:W-:Y:S04]  /*02b0*/  LDS.64 R24, [R7+0x200] ;  /* 0x0002000007187984 */ /* 0x000fe80000000a00 */
[----:B------:R-:W-:Y:S01]  /*02c0*/  LDS.64 R26, [R7+0x400] ;  /* 0x00040000071a7984 */ /* 0x000fe20000000a00 */
[----:B0-----:R-:W-:-:S03]  /*02d0*/  DFMA R12, R8, R12, R10 ;  /* 0x0000000c080c722b */ /* 0x001fc6000000000a */
[----:B------:R-:W0:Y:S05]  /*02e0*/  LDS.128 R8, [R5+0x10] ;  /* 0x0000100005087984 */ /* 0x000e2a0000000c00 */
[----:B-1----:R-:W-:Y:S01]  /*02f0*/  DFMA R14, R22, R14, R12 ;  /* 0x0000000e160e722b */ /* 0x002fe2000000000c */
[----:B------:R-:W1:Y:S07]  /*0300*/  LDS.64 R22, [R7+0x300] ;  /* 0x0003000007167984 */ /* 0x000e6e0000000a00 */
[----:B0-----:R-:W-:-:S02]  /*0310*/  DFMA R8, R24, R8, R14 ;  /* 0x000000081808722b */ /* 0x001fc4000000000e */
[----:B------:R-:W0:Y:S04]  /*0320*/  LDS.128 R12, [R5+0x20] ;  /* 0x00002000050c7984 */ /* 0x000e280000000c00 */
[----:B------:R-:W-:Y:S02]  /*0330*/  LDS.64 R24, [R7+0x600] ;  /* 0x0006000007187984 */ /* 0x000fe40000000a00 */
[----:B-1----:R-:W-:Y:S02]  /*0340*/  DFMA R10, R22, R10, R8 ;  /* 0x0000000a160a722b */ /* 0x002fe40000000008 */
[----:B------:R-:W1:Y:S06]  /*0350*/  LDS.64 R22, [R7+0x500] ;  /* 0x0005000007167984 */ /* 0x000e6c0000000a00 */
        /* <DEDUP_REMOVED lines=57> */
[----:B------:R-:W2:Y:S02]  /*06f0*/  LDS.64 R24, [R7+0x1d00] ;  /* 0x001d000007187984 */ /* 0x000ea40000000a00 */
[----:B-1----:R-:W-:Y:S02]  /*0700*/  DFMA R10, R22, R10, R8 ;  /* 0x0000000a160a722b */ /* 0x002fe40000000008 */
[----:B------:R-:W-:Y:S06]  /*0710*/  LDS.64 R22, [R7+0x1e00] ;  /* 0x001e000007167984 */ /* 0x000fec0000000a00 */
[----:B0-----:R-:W-:-:S02]  /*0720*/  DFMA R26, R26, R12, R10 ;  /* 0x0000000c1a1a722b */ /* 0x001fc4000000000a */
[----:B------:R-:W0:Y:S04]  /*0730*/  LDS.128 R8, [R5+0xf0] ;  /* 0x0000f00005087984 */ /* 0x000e280000000c00 */
[----:B------:R-:W1:Y:S02]  /*0740*/  LDS.64 R12, [R7+0x1f00] ;  /* 0x001f0000070c7984 */ /* 0x000e640000000a00 */
[----:B--2---:R-:W-:-:S08]  /*0750*/  DFMA R14, R24, R14, R26 ;  /* 0x0000000e180e722b */ /* 0x004fd0000000001a */
[----:B0-----:R-:W-:-:S08]  /*0760*/  DFMA R8, R22, R8, R14 ;  /* 0x000000081608722b */ /* 0x001fd0000000000e */
[----:B-1----:R-:W-:Y:S01]  /*0770*/  DFMA R10, R12, R10, R8 ;  /* 0x0000000a0c0a722b */ /* 0x002fe20000000008 */
[----:B------:R-:W-:Y:S06]  /*0780*/  BAR.SYNC.DEFER_BLOCKING 0x0 ;  /* 0x0000000000007b1d */ /* 0x000fec0000010000 */
[----:B------:R-:W-:Y:S05]  /*0790*/  BRA.U UP0, `(.L_x_0) ;  /* 0xfffffff9008c7547 */ /* 0x000fea000b83ffff */
[----:B------:R-:W0:Y:S01]  /*07a0*/  LDC.64 R2, c[0x0][0x390] ;  /* 0x0000e400ff027b82 */ /* 0x000e220000000a00 */
[----:B------:R-:W-:-:S05]  /*07b0*/  IADD3 R5, PT, PT, R16, UR4, RZ ;  /* 0x0000000410057c10 */ /* 0x000fca000fffe0ff */
[----:B0-----:R-:W-:-:S05]  /*07c0*/  IMAD.WIDE R2, R5, 0x8, R2 ;  /* 0x0000000805027825 */ /* 0x001fca00078e0202 */
[----:B------:R-:W-:Y:S01]  /*07d0*/  STG.E.64 desc[UR10][R2.64], R10 ;  /* 0x0000000a02007986 */ /* 0x000fe2000c101b0a */
[----:B------:R-:W-:Y:S05]  /*07e0*/  EXIT ;  /* 0x000000000000794d */ /* 0x000fea0003800000 */
.L_x_1:
[----:B------:R-:W-:-:S00]  /*07f0*/  BRA `(.L_x_1) ;  /* 0xfffffffc00fc7947 */ /* 0x000fc0000383ffff */
[----:B------:R-:W-:-:S00]  /*0800*/  NOP ;  /* 0x0000000000007918 */ /* 0x000fc00000000000 */
[----:B------:R-:W-:-:S00]  /*0810*/  NOP ;  /* 0x0000000000007918 */ /* 0x000fc00000000000 */
[----:B------:R-:W-:-:S00]  /*0820*/  NOP ;  /* 0x0000000000007918 */ /* 0x000fc00000000000 */
[----:B------:R-:W-:-:S00]  /*0830*/  NOP ;  /* 0x0000000000007918 */ /* 0x000fc00000000000 */
[----:B------:R-:W-:-:S00]  /*0840*/  NOP ;  /* 0x0000000000007918 */ /* 0x000fc00000000000 */
[----:B------:R-:W-:-:S00]  /*0850*/  NOP ;  /* 0x0000000000007918 */ /* 0x000fc00000000000 */
[----:B------:R-:W-:-:S00]  /*0860*/  NOP ;  /* 0x0000000000007918 */ /* 0x000fc00000000000 */
[----:B------:R-:W-:-:S00]  /*0870*/  NOP ;  /* 0x0000000000007918 */ /* 0x000fc00000000000 */
.L_x_2:


//--------------------- .nv.shared._Z15MulMatrixKernelPdS_S_i --------------------------
	.section	.nv.shared._Z15MulMatrixKernelPdS_S_i,"aw",@nobits
	.sectionflags	@""
	.align	8
.nv.shared._Z15MulMatrixKernelPdS_S_i:
	.zero		17408


//--------------------- .nv.shared.reserved.0     --------------------------
	.section	.nv.shared.reserved.0,"aw",@nobits
	.weak		__nv_reservedSMEM_offset_0_alias
	.size		__nv_reservedSMEM_offset_0_alias, 0, 64
	.other		__nv_reservedSMEM_offset_0_alias,@"STO_CUDA_RESERVED_SHARED STV_DEFAULT"
__nv_reservedSMEM_offset_0_alias:
	.zero		0
	.zero		64


//--------------------- .nv.constant0._Z15MulMatrixKernelPdS_S_i --------------------------
	.section	.nv.constant0._Z15MulMatrixKernelPdS_S_i,"a",@progbits
	.sectionflags	@""
	.align	4
.nv.constant0._Z15MulMatrixKernelPdS_S_i:
	.zero		924


//--------------------- SYMBOLS --------------------------

	.type		.nv.reservedSmem.offset0,@object
	.size		.nv.reservedSmem.offset0,0x4
	.type		.nv.reservedSmem.cap,@object
	.size		.nv.reservedSmem.cap,0x4
